//
// Generated by NVIDIA NVVM Compiler
//
// Compiler Build ID: CL-36424714
// Cuda compilation tools, release 13.0, V13.0.88
// Based on NVVM 20.0.0
//

.version 9.0
.target sm_100
.address_size 64

	// .globl	_Z11test_globalPf
.global .align 1 .b8 _ZN34_INTERNAL_c1ee3a84_4_k_cu_95752c654cuda3std6ranges3__45__cpo4swapE[1];
.global .align 1 .b8 _ZN34_INTERNAL_c1ee3a84_4_k_cu_95752c654cuda3std6ranges3__45__cpo9iter_moveE[1];

.visible .entry _Z11test_globalPf(
	.param .u64 .ptr .align 1 _Z11test_globalPf_param_0
)
{
	.reg .pred 	%p<14>;
	.reg .b32 	%r<46>;
	.reg .b32 	%f<46>;
	.reg .b64 	%rd<7>;
	.reg .b64 	%fd<26>;

	ld.param.u64 	%rd2, [_Z11test_globalPf_param_0];
	cvta.to.global.u64 	%rd1, %rd2;
	mov.b32 	%r5, 1106247680;
	st.global.u32 	[%rd1], %r5;
	mov.f64 	%fd1, 0d4008000000000000;
	{
	.reg .b32 %temp; 
	mov.b64 	{%r6, %temp}, %fd1;
	}
	{
	.reg .b32 %temp; 
	mov.b64 	{%temp, %r7}, %fd1;
	}
	cvt.u64.u32 	%rd3, %r7;
	shl.b64 	%rd4, %rd3, 32;
	cvt.u64.u32 	%rd5, %r6;
	or.b64  	%rd6, %rd4, %rd5;
	setp.gt.u32 	%p1, %r7, 1048575;
	shr.u32 	%r8, %r7, 20;
	add.s32 	%r9, %r8, -1023;
	clz.b64 	%r10, %rd6;
	sub.s32 	%r11, -1011, %r10;
	selp.b32 	%r1, %r9, %r11, %p1;
	cvt.rn.f32.s32 	%f1, %r1;
	abs.f32 	%f2, %f1;
	setp.equ.f32 	%p2, %f2, 0f7F800000;
	mov.f32 	%f43, 0f40400000;
	mov.f32 	%f42, 0f40200000;
	mov.b32 	%r45, 0;
	@%p2 bra 	$L__BB0_2;
	cvt.rzi.s32.f32 	%r45, %f1;
	neg.s32 	%r12, %r45;
	min.s32 	%r13, %r12, 2099;
	max.s32 	%r14, %r13, -2099;
	add.s32 	%r15, %r14, 4092;
	shr.u32 	%r16, %r15, 2;
	mad.lo.s32 	%r17, %r16, 4093, %r15;
	abs.s32 	%r18, %r14;
	setp.lt.u32 	%p3, %r18, 217;
	add.s32 	%r19, %r14, 1023;
	selp.b32 	%r20, %r19, %r17, %p3;
	shl.b32 	%r21, %r16, 20;
	selp.b32 	%r22, 1072693248, %r21, %p3;
	mov.b32 	%r23, 0;
	mov.b64 	%fd2, {%r23, %r22};
	shl.b32 	%r24, %r20, 20;
	mov.b64 	%fd3, {%r23, %r24};
	mov.f64 	%fd4, 0d4004000000000000;
	mul.rn.f64 	%fd5, %fd4, %fd3;
	mul.rn.f64 	%fd6, %fd5, %fd2;
	mul.rn.f64 	%fd7, %fd6, %fd2;
	mul.rn.f64 	%fd8, %fd7, %fd2;
	cvt.rn.f32.f64 	%f42, %fd8;
	mov.f64 	%fd9, 0d4008000000000000;
	mul.rn.f64 	%fd10, %fd9, %fd3;
	mul.rn.f64 	%fd11, %fd10, %fd2;
	mul.rn.f64 	%fd12, %fd11, %fd2;
	mul.rn.f64 	%fd13, %fd12, %fd2;
	cvt.rn.f32.f64 	%f43, %fd13;
$L__BB0_2:
	mul.f32 	%f18, %f43, 0f40C00000;
	mul.f32 	%f19, %f43, 0f40A00000;
	mul.f32 	%f20, %f42, 0f40C00000;
	mul.f32 	%f21, %f43, %f43;
	fma.rn.f32 	%f7, %f42, %f42, %f21;
	fma.rn.f32 	%f22, %f42, 0f40A00000, %f18;
	div.rn.f32 	%f23, %f22, %f7;
	neg.s32 	%r25, %r45;
	cvt.f64.f32 	%fd14, %f23;
	min.s32 	%r26, %r25, 2099;
	max.s32 	%r27, %r26, -2099;
	add.s32 	%r28, %r27, 4092;
	shr.u32 	%r29, %r28, 2;
	mad.lo.s32 	%r30, %r29, 4093, %r28;
	abs.s32 	%r31, %r27;
	setp.lt.u32 	%p4, %r31, 217;
	add.s32 	%r32, %r27, 1023;
	selp.b32 	%r33, %r32, %r30, %p4;
	shl.b32 	%r34, %r29, 20;
	selp.b32 	%r35, 1072693248, %r34, %p4;
	mov.b32 	%r36, 0;
	mov.b64 	%fd15, {%r36, %r35};
	shl.b32 	%r37, %r33, 20;
	mov.b64 	%fd16, {%r36, %r37};
	mul.rn.f64 	%fd17, %fd14, %fd16;
	mul.rn.f64 	%fd18, %fd17, %fd15;
	mul.rn.f64 	%fd19, %fd18, %fd15;
	mul.rn.f64 	%fd20, %fd19, %fd15;
	cvt.rn.f32.f64 	%f45, %fd20;
	sub.f32 	%f24, %f20, %f19;
	div.rn.f32 	%f25, %f24, %f7;
	cvt.f64.f32 	%fd21, %f25;
	mul.rn.f64 	%fd22, %fd21, %fd16;
	mul.rn.f64 	%fd23, %fd22, %fd15;
	mul.rn.f64 	%fd24, %fd23, %fd15;
	mul.rn.f64 	%fd25, %fd24, %fd15;
	cvt.rn.f32.f64 	%f44, %fd25;
	abs.f32 	%f26, %f45;
	setp.num.f32 	%p5, %f26, %f26;
	abs.f32 	%f27, %f44;
	setp.num.f32 	%p6, %f27, %f27;
	or.pred  	%p7, %p5, %p6;
	@%p7 bra 	$L__BB0_7;
	setp.neu.f32 	%p8, %f7, 0f00000000;
	@%p8 bra 	$L__BB0_5;
	mov.f32 	%f40, 0f7F800000;
	copysign.f32 	%f41, %f42, %f40;
	mul.f32 	%f45, %f41, 0f40A00000;
	mul.f32 	%f44, %f41, 0f40C00000;
	bra.uni 	$L__BB0_7;
$L__BB0_5:
	setp.neu.f32 	%p9, %f2, 0f7F800000;
	setp.lt.s32 	%p10, %r1, 1;
	or.pred  	%p11, %p9, %p10;
	@%p11 bra 	$L__BB0_7;
	abs.f32 	%f29, %f42;
	setp.neu.f32 	%p12, %f29, 0f7F800000;
	selp.f32 	%f30, 0f00000000, 0f3F800000, %p12;
	copysign.f32 	%f31, %f42, %f30;
	abs.f32 	%f32, %f43;
	setp.neu.f32 	%p13, %f32, 0f7F800000;
	selp.f32 	%f33, 0f00000000, 0f3F800000, %p13;
	copysign.f32 	%f34, %f43, %f33;
	mul.f32 	%f35, %f34, 0f40C00000;
	fma.rn.f32 	%f36, %f31, 0f40A00000, %f35;
	mul.f32 	%f45, %f36, 0f00000000;
	mul.f32 	%f37, %f31, 0f40C00000;
	mul.f32 	%f38, %f34, 0f40A00000;
	sub.f32 	%f39, %f37, %f38;
	mul.f32 	%f44, %f39, 0f00000000;
$L__BB0_7:
	st.global.f32 	[%rd1+4], %f45;
	st.global.f32 	[%rd1+8], %f44;
	mov.b32 	%r39, 1089470464;
	st.global.u32 	[%rd1+12], %r39;
	mov.b32 	%r40, 1091567616;
	st.global.u32 	[%rd1+16], %r40;
	mov.b32 	%r41, 1075838976;
	st.global.u32 	[%rd1+20], %r41;
	mov.b32 	%r42, 1077936128;
	st.global.u32 	[%rd1+24], %r42;
	mov.b32 	%r43, -1062207488;
	st.global.u32 	[%rd1+28], %r43;
	mov.b32 	%r44, 1106247680;
	st.global.u32 	[%rd1+32], %r44;
	ret;

}


// ===== COMPILED SASS (sm_100) =====

	.target	sm_100

	.elftype	@"ET_EXEC"


//--------------------- .note.nv.tkinfo           --------------------------
	.section	.note.nv.tkinfo,"",@"SHT_NOTE"
	.sectionflags	@"SHF_NOTE_NV_TKINFO"
	.tkinfo
        /*0018*/ 	.word	0x00000002
        /*0030*/ 	.string	""
        /*0030*/ 	.string	"ptxas"
        /*0030*/ 	.string	"Cuda compilation tools, release 13.0, V13.0.88"
        /*0030*/ 	.string	"Build cuda_13.0.r13.0/compiler.36424714_0"
        /*0030*/ 	.string	"-arch sm_100 -m 64 "



//--------------------- .note.nv.cuinfo           --------------------------
	.section	.note.nv.cuinfo,"",@"SHT_NOTE"
	.sectionflags	@"SHF_NOTE_NV_CUINFO"
        /*0018*/ 	.short	0x0002
        /*001a*/ 	.short	0x0064
        /*001c*/ 	.short	0x0082
	.zero		2


//--------------------- .nv.info                  --------------------------
	.section	.nv.info,"",@"SHT_CUDA_INFO"
	.align	4


	//----- nvinfo : EIATTR_REGCOUNT
	.align		4
        /*0000*/ 	.byte	0x04, 0x2f
        /*0002*/ 	.short	(.L_3 - .L_2)
	.align		4
.L_2:
        /*0004*/ 	.word	index@(_Z11test_globalPf)
        /*0008*/ 	.word	0x00000014


	//----- nvinfo : EIATTR_FRAME_SIZE
	.align		4
.L_3:
        /*000c*/ 	.byte	0x04, 0x11
        /*000e*/ 	.short	(.L_5 - .L_4)
	.align		4
.L_4:
        /*0010*/ 	.word	index@($__internal_0_$__cuda_sm3x_div_rn_noftz_f32_slowpath)
        /*0014*/ 	.word	0x00000000


	//----- nvinfo : EIATTR_FRAME_SIZE
	.align		4
.L_5:
        /*0018*/ 	.byte	0x04, 0x11
        /*001a*/ 	.short	(.L_7 - .L_6)
	.align		4
.L_6:
        /*001c*/ 	.word	index@(_Z11test_globalPf)
        /*0020*/ 	.word	0x00000000


	//----- nvinfo : EIATTR_MIN_STACK_SIZE
	.align		4
.L_7:
        /*0024*/ 	.byte	0x04, 0x12
        /*0026*/ 	.short	(.L_9 - .L_8)
	.align		4
.L_8:
        /*0028*/ 	.word	index@(_Z11test_globalPf)
        /*002c*/ 	.word	0x00000000
.L_9:


//--------------------- .nv.compat                --------------------------
	.section	.nv.compat,"",@"SHT_CUDA_COMPAT_INFO"
	.align	4
        /*0000*/ 	.byte	0x02, 0x09, 0x00, 0x00, 0x02, 0x02, 0x01, 0x00, 0x02, 0x05, 0x05, 0x00, 0x03, 0x07, 0x01, 0x01
        /*0010*/ 	.byte	0x02, 0x03, 0x00, 0x00, 0x02, 0x06, 0x01, 0x00, 0x04, 0x0b, 0x08, 0x00, 0x01, 0x00, 0x00, 0x00
        /*0020*/ 	.byte	0x00, 0x00, 0x00, 0x00


//--------------------- .nv.info._Z11test_globalPf --------------------------
	.section	.nv.info._Z11test_globalPf,"",@"SHT_CUDA_INFO"
	.sectionflags	@""
	.align	4


	//----- nvinfo : EIATTR_CUDA_API_VERSION
	.align		4
        /*0000*/ 	.byte	0x04, 0x37
        /*0002*/ 	.short	(.L_11 - .L_10)
.L_10:
        /*0004*/ 	.word	0x00000082


	//----- nvinfo : EIATTR_KPARAM_INFO
	.align		4
.L_11:
        /*0008*/ 	.byte	0x04, 0x17
        /*000a*/ 	.short	(.L_13 - .L_12)
.L_12:
        /*000c*/ 	.word	0x00000000
        /*0010*/ 	.short	0x0000
        /*0012*/ 	.short	0x0000
        /*0014*/ 	.byte	0x00, 0xf5, 0x21, 0x00


	//----- nvinfo : EIATTR_SPARSE_MMA_MASK
	.align		4
.L_13:
        /*0018*/ 	.byte	0x03, 0x50
        /*001a*/ 	.short	0x0000


	//----- nvinfo : EIATTR_MAXREG_COUNT
	.align		4
        /*001c*/ 	.byte	0x03, 0x1b
        /*001e*/ 	.short	0x00ff


	//----- nvinfo : EIATTR_MERCURY_ISA_VERSION
	.align		4
        /*0020*/ 	.byte	0x03, 0x5f
        /*0022*/ 	.short	0x0101


	//----- nvinfo : EIATTR_VRC_CTA_INIT_COUNT
	.align		4
        /*0024*/ 	.byte	0x02, 0x4a
	.zero		1
	.zero		1


	//----- nvinfo : EIATTR_EXIT_INSTR_OFFSETS
	.align		4
        /*0028*/ 	.byte	0x04, 0x1c
        /*002a*/ 	.short	(.L_15 - .L_14)


	//   ....[0]....
.L_14:
        /*002c*/ 	.word	0x00000510


	//----- nvinfo : EIATTR_CRS_STACK_SIZE
	.align		4
.L_15:
        /*0030*/ 	.byte	0x04, 0x1e
        /*0032*/ 	.short	(.L_17 - .L_16)
.L_16:
        /*0034*/ 	.word	0x00000000


	//----- nvinfo : EIATTR_CBANK_PARAM_SIZE
	.align		4
.L_17:
        /*0038*/ 	.byte	0x03, 0x19
        /*003a*/ 	.short	0x0008


	//----- nvinfo : EIATTR_PARAM_CBANK
	.align		4
        /*003c*/ 	.byte	0x04, 0x0a
        /*003e*/ 	.short	(.L_19 - .L_18)
	.align		4
.L_18:
        /*0040*/ 	.word	index@(.nv.constant0._Z11test_globalPf)
        /*0044*/ 	.short	0x0380
        /*0046*/ 	.short	0x0008


	//----- nvinfo : EIATTR_SW_WAR
	.align		4
.L_19:
        /*0048*/ 	.byte	0x04, 0x36
        /*004a*/ 	.short	(.L_21 - .L_20)
.L_20:
        /*004c*/ 	.word	0x00000008
.L_21:


//--------------------- .nv.callgraph             --------------------------
	.section	.nv.callgraph,"",@"SHT_CUDA_CALLGRAPH"
	.align	4
	.sectionentsize	8
	.align		4
        /*0000*/ 	.word	0x00000000
	.align		4
        /*0004*/ 	.word	0xffffffff
	.align		4
        /*0008*/ 	.word	0x00000000
	.align		4
        /*000c*/ 	.word	0xfffffffe
	.align		4
        /*0010*/ 	.word	0x00000000
	.align		4
        /*0014*/ 	.word	0xfffffffd
	.align		4
        /*0018*/ 	.word	0x00000000
	.align		4
        /*001c*/ 	.word	0xfffffffc


//--------------------- .nv.constant4             --------------------------
	.section	.nv.constant4,"a",@progbits
	.align	8
	.align		8
.nv.constant4:
        /*0000*/ 	.dword	_ZN34_INTERNAL_c1ee3a84_4_k_cu_95752c654cuda3std6ranges3__45__cpo4swapE
	.align		8
        /*0008*/ 	.dword	_ZN34_INTERNAL_c1ee3a84_4_k_cu_95752c654cuda3std6ranges3__45__cpo9iter_moveE


//--------------------- .text._Z11test_globalPf   --------------------------
	.section	.text._Z11test_globalPf,"ax",@progbits
	.align	128
        .global         _Z11test_globalPf
        .type           _Z11test_globalPf,@function
        .size           _Z11test_globalPf,(.L_x_11 - _Z11test_globalPf)
        .other          _Z11test_globalPf,@"STO_CUDA_ENTRY STV_DEFAULT"
_Z11test_globalPf:
.text._Z11test_globalPf:
[----:B------:R-:W-:Y:S01]  /*0000*/  LDC R1, c[0x0][0x37c] ;  /* 0x0000df00ff017b82 */ /* 0x000fe20000000800 */
[----:B------:R-:W-:-:S07]  /*0010*/  IMAD.MOV.U32 R4, RZ, RZ, 0x0 ;  /* 0x00000000ff047424 */ /* 0x000fce00078e00ff */
[----:B------:R-:W0:Y:S01]  /*0020*/  LDC.64 R6, c[0x0][0x380] ;  /* 0x0000e000ff067b82 */ /* 0x000e220000000a00 */
[----:B------:R-:W-:Y:S01]  /*0030*/  IMAD.MOV.U32 R5, RZ, RZ, 0x40080000 ;  /* 0x40080000ff057424 */ /* 0x000fe200078e00ff */
[----:B------:R-:W0:Y:S01]  /*0040*/  LDCU.64 UR4, c[0x0][0x358] ;  /* 0x00006b00ff0477ac */ /* 0x000e220008000a00 */
[----:B------:R-:W-:Y:S02]  /*0050*/  IMAD.MOV.U32 R2, RZ, RZ, 0x0 ;  /* 0x00000000ff027424 */ /* 0x000fe400078e00ff */
[----:B------:R-:W-:Y:S02]  /*0060*/  IMAD.MOV.U32 R3, RZ, RZ, 0x40040000 ;  /* 0x40040000ff037424 */ /* 0x000fe400078e00ff */
[----:B------:R-:W-:Y:S01]  /*0070*/  DMUL R4, R4, 0.5 ;  /* 0x3fe0000004047828 */ /* 0x000fe20000000000 */
[----:B------:R-:W-:-:S03]  /*0080*/  IMAD.MOV.U32 R13, RZ, RZ, 0x41f00000 ;  /* 0x41f00000ff0d7424 */ /* 0x000fc600078e00ff */
[----:B------:R-:W-:-:S04]  /*0090*/  DMUL R2, R2, 0.5 ;  /* 0x3fe0000002027828 */ /* 0x000fc80000000000 */
[----:B------:R-:W-:-:S04]  /*00a0*/  DMUL R4, R4, 1 ;  /* 0x3ff0000004047828 */ /* 0x000fc80000000000 */
[----:B------:R-:W-:-:S04]  /*00b0*/  DMUL R2, R2, 1 ;  /* 0x3ff0000002027828 */ /* 0x000fc80000000000 */
[----:B------:R-:W-:Y:S01]  /*00c0*/  DMUL R4, R4, 1 ;  /* 0x3ff0000004047828 */ /* 0x000fe20000000000 */
[----:B0-----:R0:W-:Y:S03]  /*00d0*/  STG.E desc[UR4][R6.64], R13 ;  /* 0x0000000d06007986 */ /* 0x0011e6000c101904 */
[----:B------:R-:W-:-:S04]  /*00e0*/  DMUL R2, R2, 1 ;  /* 0x3ff0000002027828 */ /* 0x000fc80000000000 */
[----:B------:R-:W-:-:S04]  /*00f0*/  DMUL R8, R4, 1 ;  /* 0x3ff0000004087828 */ /* 0x000fc80000000000 */
[----:B------:R-:W-:-:S06]  /*0100*/  DMUL R4, R2, 1 ;  /* 0x3ff0000002047828 */ /* 0x000fcc0000000000 */
[----:B------:R-:W1:Y:S08]  /*0110*/  F2F.F32.F64 R8, R8 ;  /* 0x0000000800087310 */ /* 0x000e700000301000 */
[----:B------:R-:W2:Y:S01]  /*0120*/  F2F.F32.F64 R2, R4 ;  /* 0x0000000400027310 */ /* 0x000ea20000301000 */
[C---:B-1----:R-:W-:Y:S01]  /*0130*/  FMUL R3, R8.reuse, R8 ;  /* 0x0000000808037220 */ /* 0x042fe20000400000 */
[----:B------:R-:W-:-:S03]  /*0140*/  FMUL R11, R8, 6 ;  /* 0x40c00000080b7820 */ /* 0x000fc60000400000 */
[C---:B--2---:R-:W-:Y:S01]  /*0150*/  FFMA R3, R2.reuse, R2, R3 ;  /* 0x0000000202037223 */ /* 0x044fe20000000003 */
[----:B------:R-:W-:-:S03]  /*0160*/  FFMA R0, R2, 5, R11 ;  /* 0x40a0000002007823 */ /* 0x000fc6000000000b */
[----:B------:R-:W1:Y:S08]  /*0170*/  MUFU.RCP R10, R3 ;  /* 0x00000003000a7308 */ /* 0x000e700000001000 */
[----:B------:R-:W2:Y:S01]  /*0180*/  FCHK P0, R0, R3 ;  /* 0x0000000300007302 */ /* 0x000ea20000000000 */
[----:B-1----:R-:W-:-:S04]  /*0190*/  FFMA R9, -R3, R10, 1 ;  /* 0x3f80000003097423 */ /* 0x002fc8000000010a */
[----:B------:R-:W-:-:S04]  /*01a0*/  FFMA R9, R10, R9, R10 ;  /* 0x000000090a097223 */ /* 0x000fc8000000000a */
[----:B------:R-:W-:-:S04]  /*01b0*/  FFMA R4, R0, R9, RZ ;  /* 0x0000000900047223 */ /* 0x000fc800000000ff */
[----:B------:R-:W-:-:S04]  /*01c0*/  FFMA R5, -R3, R4, R0 ;  /* 0x0000000403057223 */ /* 0x000fc80000000100 */
[----:B------:R-:W-:Y:S01]  /*01d0*/  FFMA R4, R9, R5, R4 ;  /* 0x0000000509047223 */ /* 0x000fe20000000004 */
[----:B------:R-:W-:Y:S01]  /*01e0*/  FMUL R5, R8, 5 ;  /* 0x40a0000008057820 */ /* 0x000fe20000400000 */
[----:B0-2---:R-:W-:Y:S06]  /*01f0*/  @!P0 BRA `(.L_x_0) ;  /* 0x00000000000c8947 */ /* 0x005fec0003800000 */
[----:B------:R-:W-:-:S07]  /*0200*/  MOV R6, 0x220 ;  /* 0x0000022000067802 */ /* 0x000fce0000000f00 */
[----:B------:R-:W-:Y:S05]  /*0210*/  CALL.REL.NOINC `($__internal_0_$__cuda_sm3x_div_rn_noftz_f32_slowpath) ;  /* 0x0000000000c07944 */ /* 0x000fea0003c00000 */
[----:B------:R-:W-:-:S07]  /*0220*/  MOV R4, R0 ;  /* 0x0000000000047202 */ /* 0x000fce0000000f00 */
.L_x_0:
[----:B------:R-:W0:Y:S01]  /*0230*/  F2F.F64.F32 R6, R4 ;  /* 0x0000000400067310 */ /* 0x000e220000201800 */
[----:B------:R-:W-:-:S07]  /*0240*/  FFMA R8, R2, 6, -R5 ;  /* 0x40c0000002087823 */ /* 0x000fce0000000805 */
[----:B------:R-:W1:Y:S01]  /*0250*/  MUFU.RCP R0, R3 ;  /* 0x0000000300007308 */ /* 0x000e620000001000 */
[----:B0-----:R-:W-:-:S07]  /*0260*/  DMUL R6, R6, 0.5 ;  /* 0x3fe0000006067828 */ /* 0x001fce0000000000 */
[----:B------:R-:W0:Y:S01]  /*0270*/  FCHK P0, R8, R3 ;  /* 0x0000000308007302 */ /* 0x000e220000000000 */
[----:B------:R-:W-:Y:S01]  /*0280*/  DMUL R6, R6, 1 ;  /* 0x3ff0000006067828 */ /* 0x000fe20000000000 */
[----:B-1----:R-:W-:-:S04]  /*0290*/  FFMA R5, -R3, R0, 1 ;  /* 0x3f80000003057423 */ /* 0x002fc80000000100 */
[----:B------:R-:W-:-:S03]  /*02a0*/  FFMA R0, R0, R5, R0 ;  /* 0x0000000500007223 */ /* 0x000fc60000000000 */
[----:B------:R-:W-:Y:S01]  /*02b0*/  DMUL R6, R6, 1 ;  /* 0x3ff0000006067828 */ /* 0x000fe20000000000 */
[----:B------:R-:W-:-:S04]  /*02c0*/  FFMA R5, R0, R8, RZ ;  /* 0x0000000800057223 */ /* 0x000fc800000000ff */
[----:B------:R-:W-:-:S03]  /*02d0*/  FFMA R10, -R3, R5, R8 ;  /* 0x00000005030a7223 */ /* 0x000fc60000000108 */
[----:B------:R-:W-:Y:S01]  /*02e0*/  DMUL R6, R6, 1 ;  /* 0x3ff0000006067828 */ /* 0x000fe20000000000 */
[----:B------:R-:W-:-:S05]  /*02f0*/  FFMA R0, R0, R10, R5 ;  /* 0x0000000a00007223 */ /* 0x000fca0000000005 */
[----:B------:R1:W2:Y:S01]  /*0300*/  F2F.F32.F64 R4, R6 ;  /* 0x0000000600047310 */ /* 0x0002a20000301000 */
[----:B0-----:R-:W-:Y:S05]  /*0310*/  @!P0 BRA `(.L_x_1) ;  /* 0x00000000000c8947 */ /* 0x001fea0003800000 */
[----:B------:R-:W-:Y:S01]  /*0320*/  IMAD.MOV.U32 R0, RZ, RZ, R8 ;  /* 0x000000ffff007224 */ /* 0x000fe200078e0008 */
[----:B-1----:R-:W-:-:S07]  /*0330*/  MOV R6, 0x350 ;  /* 0x0000035000067802 */ /* 0x002fce0000000f00 */
[----:B--2---:R-:W-:Y:S05]  /*0340*/  CALL.REL.NOINC `($__internal_0_$__cuda_sm3x_div_rn_noftz_f32_slowpath) ;  /* 0x0000000000747944 */ /* 0x004fea0003c00000 */
.L_x_1:
[----:B-1----:R-:W0:Y:S01]  /*0350*/  F2F.F64.F32 R6, R0 ;  /* 0x0000000000067310 */ /* 0x002e220000201800 */
[----:B------:R-:W1:Y:S01]  /*0360*/  LDC.64 R8, c[0x0][0x380] ;  /* 0x0000e000ff087b82 */ /* 0x000e620000000a00 */
[----:B------:R-:W-:Y:S02]  /*0370*/  IMAD.MOV.U32 R11, RZ, RZ, 0x40f00000 ;  /* 0x40f00000ff0b7424 */ /* 0x000fe400078e00ff */
[----:B------:R-:W-:Y:S02]  /*0380*/  IMAD.MOV.U32 R13, RZ, RZ, 0x40400000 ;  /* 0x40400000ff0d7424 */ /* 0x000fe400078e00ff */
[----:B------:R-:W-:Y:S02]  /*0390*/  IMAD.MOV.U32 R15, RZ, RZ, -0x3f500000 ;  /* 0xc0b00000ff0f7424 */ /* 0x000fe400078e00ff */
[----:B------:R-:W-:Y:S01]  /*03a0*/  IMAD.MOV.U32 R17, RZ, RZ, 0x41f00000 ;  /* 0x41f00000ff117424 */ /* 0x000fe200078e00ff */
[----:B0-----:R-:W-:-:S08]  /*03b0*/  DMUL R6, R6, 0.5 ;  /* 0x3fe0000006067828 */ /* 0x001fd00000000000 */
[----:B------:R-:W-:Y:S01]  /*03c0*/  DMUL R6, R6, 1 ;  /* 0x3ff0000006067828 */ /* 0x000fe20000000000 */
[----:B-1----:R-:W-:Y:S04]  /*03d0*/  STG.E desc[UR4][R8.64+0xc], R11 ;  /* 0x00000c0b08007986 */ /* 0x002fe8000c101904 */
[----:B------:R-:W-:Y:S03]  /*03e0*/  STG.E desc[UR4][R8.64+0x18], R13 ;  /* 0x0000180d08007986 */ /* 0x000fe6000c101904 */
[----:B------:R-:W-:Y:S01]  /*03f0*/  DMUL R6, R6, 1 ;  /* 0x3ff0000006067828 */ /* 0x000fe20000000000 */
[----:B------:R-:W-:Y:S04]  /*0400*/  STG.E desc[UR4][R8.64+0x1c], R15 ;  /* 0x00001c0f08007986 */ /* 0x000fe8000c101904 */
[----:B------:R-:W-:Y:S03]  /*0410*/  STG.E desc[UR4][R8.64+0x20], R17 ;  /* 0x0000201108007986 */ /* 0x000fe6000c101904 */
[----:B------:R-:W-:-:S06]  /*0420*/  DMUL R6, R6, 1 ;  /* 0x3ff0000006067828 */ /* 0x000fcc0000000000 */
[----:B------:R0:W1:Y:S02]  /*0430*/  F2F.F32.F64 R5, R6 ;  /* 0x0000000600057310 */ /* 0x0000640000301000 */
[----:B0-----:R-:W-:Y:S02]  /*0440*/  MOV R7, 0x40200000 ;  /* 0x4020000000077802 */ /* 0x001fe40000000f00 */
[----:B-1----:R-:W-:-:S03]  /*0450*/  FSETP.NAN.AND P0, PT, |R5|, |R5|, PT ;  /* 0x400000050500720b */ /* 0x002fc60003f08200 */
[----:B------:R-:W-:Y:S01]  /*0460*/  STG.E desc[UR4][R8.64+0x14], R7 ;  /* 0x0000140708007986 */ /* 0x000fe2000c101904 */
[----:B--2---:R-:W-:-:S04]  /*0470*/  FSETP.NUM.OR P0, PT, |R4|, |R4|, !P0 ;  /* 0x400000040400720b */ /* 0x004fc80004707600 */
[----:B------:R-:W-:-:S13]  /*0480*/  FSETP.NEU.OR P0, PT, R3, RZ, P0 ;  /* 0x000000ff0300720b */ /* 0x000fda000070d400 */
[----:B------:R-:W-:-:S05]  /*0490*/  @!P0 IMAD.MOV.U32 R3, RZ, RZ, 0x7f800000 ;  /* 0x7f800000ff038424 */ /* 0x000fca00078e00ff */
[----:B------:R-:W-:Y:S01]  /*04a0*/  @!P0 LOP3.LUT R2, R3, 0x80000000, R2, 0xb8, !PT ;  /* 0x8000000003028812 */ /* 0x000fe200078eb802 */
[----:B------:R-:W-:-:S04]  /*04b0*/  IMAD.MOV.U32 R3, RZ, RZ, 0x41100000 ;  /* 0x41100000ff037424 */ /* 0x000fc800078e00ff */
[C---:B------:R-:W-:Y:S01]  /*04c0*/  @!P0 FMUL R4, R2.reuse, 5 ;  /* 0x40a0000002048820 */ /* 0x040fe20000400000 */
[----:B------:R-:W-:Y:S01]  /*04d0*/  @!P0 FMUL R5, R2, 6 ;  /* 0x40c0000002058820 */ /* 0x000fe20000400000 */
[----:B------:R-:W-:Y:S04]  /*04e0*/  STG.E desc[UR4][R8.64+0x10], R3 ;  /* 0x0000100308007986 */ /* 0x000fe8000c101904 */
[----:B------:R-:W-:Y:S04]  /*04f0*/  STG.E desc[UR4][R8.64+0x4], R4 ;  /* 0x0000040408007986 */ /* 0x000fe8000c101904 */
[----:B------:R-:W-:Y:S01]  /*0500*/  STG.E desc[UR4][R8.64+0x8], R5 ;  /* 0x0000080508007986 */ /* 0x000fe2000c101904 */
[----:B------:R-:W-:Y:S05]  /*0510*/  EXIT ;  /* 0x000000000000794d */ /* 0x000fea0003800000 */
        .weak           $__internal_0_$__cuda_sm3x_div_rn_noftz_f32_slowpath
        .type           $__internal_0_$__cuda_sm3x_div_rn_noftz_f32_slowpath,@function
        .size           $__internal_0_$__cuda_sm3x_div_rn_noftz_f32_slowpath,(.L_x_11 - $__internal_0_$__cuda_sm3x_div_rn_noftz_f32_slowpath)
$__internal_0_$__cuda_sm3x_div_rn_noftz_f32_slowpath:
[--C-:B------:R-:W-:Y:S02]  /*0520*/  SHF.R.U32.HI R8, RZ, 0x17, R3.reuse ;  /* 0x00000017ff087819 */ /* 0x100fe40000011603 */
[----:B------:R-:W-:Y:S02]  /*0530*/  SHF.R.U32.HI R7, RZ, 0x17, R0 ;  /* 0x00000017ff077819 */ /* 0x000fe40000011600 */
[----:B------:R-:W-:Y:S02]  /*0540*/  LOP3.LUT R14, R8, 0xff, RZ, 0xc0, !PT ;  /* 0x000000ff080e7812 */ /* 0x000fe400078ec0ff */
[----:B------:R-:W-:Y:S01]  /*0550*/  LOP3.LUT R12, R7, 0xff, RZ, 0xc0, !PT ;  /* 0x000000ff070c7812 */ /* 0x000fe200078ec0ff */
[----:B------:R-:W-:Y:S02]  /*0560*/  IMAD.MOV.U32 R7, RZ, RZ, R3 ;  /* 0x000000ffff077224 */ /* 0x000fe400078e0003 */
[----:B------:R-:W-:Y:S01]  /*0570*/  VIADD R10, R14, 0xffffffff ;  /* 0xffffffff0e0a7836 */ /* 0x000fe20000000000 */
[----:B------:R-:W-:-:S04]  /*0580*/  IADD3 R9, PT, PT, R12, -0x1, RZ ;  /* 0xffffffff0c097810 */ /* 0x000fc80007ffe0ff */
[----:B------:R-:W-:-:S04]  /*0590*/  ISETP.GT.U32.AND P0, PT, R10, 0xfd, PT ;  /* 0x000000fd0a00780c */ /* 0x000fc80003f04070 */
[----:B------:R-:W-:-:S13]  /*05a0*/  ISETP.GT.U32.OR P0, PT, R9, 0xfd, P0 ;  /* 0x000000fd0900780c */ /* 0x000fda0000704470 */
[----:B------:R-:W-:Y:S01]  /*05b0*/  @!P0 IMAD.MOV.U32 R8, RZ, RZ, RZ ;  /* 0x000000ffff088224 */ /* 0x000fe200078e00ff */
[----:B------:R-:W-:Y:S06]  /*05c0*/  @!P0 BRA `(.L_x_2) ;  /* 0x00000000005c8947 */ /* 0x000fec0003800000 */
[----:B------:R-:W-:Y:S02]  /*05d0*/  FSETP.GTU.FTZ.AND P0, PT, |R0|, +INF , PT ;  /* 0x7f8000000000780b */ /* 0x000fe40003f1c200 */
[----:B------:R-:W-:-:S04]  /*05e0*/  FSETP.GTU.FTZ.AND P1, PT, |R3|, +INF , PT ;  /* 0x7f8000000300780b */ /* 0x000fc80003f3c200 */
[----:B------:R-:W-:-:S13]  /*05f0*/  PLOP3.LUT P0, PT, P0, P1, PT, 0xf8, 0x8f ;  /* 0x00000000008f781c */ /* 0x000fda0000703f70 */
[----:B------:R-:W-:Y:S05]  /*0600*/  @P0 BRA `(.L_x_3) ;  /* 0x0000000400440947 */ /* 0x000fea0003800000 */
[----:B------:R-:W-:-:S13]  /*0610*/  LOP3.LUT P0, RZ, R7, 0x7fffffff, R0, 0xc8, !PT ;  /* 0x7fffffff07ff7812 */ /* 0x000fda000780c800 */
[----:B------:R-:W-:Y:S05]  /*0620*/  @!P0 BRA `(.L_x_4) ;  /* 0x0000000400348947 */ /* 0x000fea0003800000 */
[C---:B------:R-:W-:Y:S02]  /*0630*/  FSETP.NEU.FTZ.AND P2, PT, |R0|.reuse, +INF , PT ;  /* 0x7f8000000000780b */ /* 0x040fe40003f5d200 */
[----:B------:R-:W-:Y:S02]  /*0640*/  FSETP.NEU.FTZ.AND P1, PT, |R3|, +INF , PT ;  /* 0x7f8000000300780b */ /* 0x000fe40003f3d200 */
[----:B------:R-:W-:-:S11]  /*0650*/  FSETP.NEU.FTZ.AND P0, PT, |R0|, +INF , PT ;  /* 0x7f8000000000780b */ /* 0x000fd60003f1d200 */
[----:B------:R-:W-:Y:S05]  /*0660*/  @!P1 BRA !P2, `(.L_x_4) ;  /* 0x0000000400249947 */ /* 0x000fea0005000000 */
[----:B------:R-:W-:-:S04]  /*0670*/  LOP3.LUT P2, RZ, R0, 0x7fffffff, RZ, 0xc0, !PT ;  /* 0x7fffffff00ff7812 */ /* 0x000fc8000784c0ff */
[----:B------:R-:W-:-:S13]  /*0680*/  PLOP3.LUT P1, PT, P1, P2, PT, 0x2f, 0xf2 ;  /* 0x0000000000f2781c */ /* 0x000fda0000f24577 */
[----:B------:R-:W-:Y:S05]  /*0690*/  @P1 BRA `(.L_x_5) ;  /* 0x0000000400101947 */ /* 0x000fea0003800000 */
[----:B------:R-:W-:-:S04]  /*06a0*/  LOP3.LUT P1, RZ, R7, 0x7fffffff, RZ, 0xc0, !PT ;  /* 0x7fffffff07ff7812 */ /* 0x000fc8000782c0ff */
[----:B------:R-:W-:-:S13]  /*06b0*/  PLOP3.LUT P0, PT, P0, P1, PT, 0x2f, 0xf2 ;  /* 0x0000000000f2781c */ /* 0x000fda0000702577 */
[----:B------:R-:W-:Y:S05]  /*06c0*/  @P0 BRA `(.L_x_6) ;  /* 0x0000000000f80947 */ /* 0x000fea0003800000 */
[----:B------:R-:W-:Y:S02]  /*06d0*/  ISETP.GE.AND P0, PT, R9, RZ, PT ;  /* 0x000000ff0900720c */ /* 0x000fe40003f06270 */
[----:B------:R-:W-:-:S11]  /*06e0*/  ISETP.GE.AND P1, PT, R10, RZ, PT ;  /* 0x000000ff0a00720c */ /* 0x000fd60003f26270 */
[----:B------:R-:W-:Y:S02]  /*06f0*/  @P0 IMAD.MOV.U32 R8, RZ, RZ, RZ ;  /* 0x000000ffff080224 */ /* 0x000fe400078e00ff */
[----:B------:R-:W-:Y:S01]  /*0700*/  @!P0 FFMA R0, R0, 1.84467440737095516160e+19, RZ ;  /* 0x5f80000000008823 */ /* 0x000fe200000000ff */
[----:B------:R-:W-:Y:S02]  /*0710*/  @!P0 IMAD.MOV.U32 R8, RZ, RZ, -0x40 ;  /* 0xffffffc0ff088424 */ /* 0x000fe400078e00ff */
[----:B------:R-:W-:-:S03]  /*0720*/  @!P1 FFMA R7, R3, 1.84467440737095516160e+19, RZ ;  /* 0x5f80000003079823 */ /* 0x000fc600000000ff */
[----:B------:R-:W-:-:S07]  /*0730*/  @!P1 IADD3 R8, PT, PT, R8, 0x40, RZ ;  /* 0x0000004008089810 */ /* 0x000fce0007ffe0ff */
.L_x_2:
[----:B------:R-:W-:-:S05]  /*0740*/  LEA R10, R14, 0xc0800000, 0x17 ;  /* 0xc08000000e0a7811 */ /* 0x000fca00078eb8ff */
[----:B------:R-:W-:Y:S02]  /*0750*/  IMAD.IADD R10, R7, 0x1, -R10 ;  /* 0x00000001070a7824 */ /* 0x000fe400078e0a0a */
[----:B------:R-:W-:Y:S02]  /*0760*/  VIADD R7, R12, 0xffffff81 ;  /* 0xffffff810c077836 */ /* 0x000fe40000000000 */
[----:B------:R-:W0:Y:S01]  /*0770*/  MUFU.RCP R9, R10 ;  /* 0x0000000a00097308 */ /* 0x000e220000001000 */
[----:B------:R-:W-:Y:S01]  /*0780*/  FADD.FTZ R11, -R10, -RZ ;  /* 0x800000ff0a0b7221 */ /* 0x000fe20000010100 */
[----:B------:R-:W-:-:S03]  /*0790*/  IMAD R0, R7, -0x800000, R0 ;  /* 0xff80000007007824 */ /* 0x000fc600078e0200 */
[----:B0-----:R-:W-:-:S04]  /*07a0*/  FFMA R12, R9, R11, 1 ;  /* 0x3f800000090c7423 */ /* 0x001fc8000000000b */
[----:B------:R-:W-:-:S04]  /*07b0*/  FFMA R16, R9, R12, R9 ;  /* 0x0000000c09107223 */ /* 0x000fc80000000009 */
[----:B------:R-:W-:-:S04]  /*07c0*/  FFMA R9, R0, R16, RZ ;  /* 0x0000001000097223 */ /* 0x000fc800000000ff */
[----:B------:R-:W-:-:S04]  /*07d0*/  FFMA R12, R11, R9, R0 ;  /* 0x000000090b0c7223 */ /* 0x000fc80000000000 */
[----:B------:R-:W-:Y:S01]  /*07e0*/  FFMA R13, R16, R12, R9 ;  /* 0x0000000c100d7223 */ /* 0x000fe20000000009 */
[----:B------:R-:W-:-:S03]  /*07f0*/  IADD3 R9, PT, PT, R7, 0x7f, -R14 ;  /* 0x0000007f07097810 */ /* 0x000fc60007ffe80e */
[----:B------:R-:W-:Y:S02]  /*0800*/  FFMA R12, R11, R13, R0 ;  /* 0x0000000d0b0c7223 */ /* 0x000fe40000000000 */
[----:B------:R-:W-:Y:S02]  /*0810*/  IMAD.IADD R9, R9, 0x1, R8 ;  /* 0x0000000109097824 */ /* 0x000fe400078e0208 */
[----:B------:R-:W-:-:S05]  /*0820*/  FFMA R0, R16, R12, R13 ;  /* 0x0000000c10007223 */ /* 0x000fca000000000d */
[----:B------:R-:W-:-:S04]  /*0830*/  SHF.R.U32.HI R7, RZ, 0x17, R0 ;  /* 0x00000017ff077819 */ /* 0x000fc80000011600 */
[----:B------:R-:W-:-:S04]  /*0840*/  LOP3.LUT R7, R7, 0xff, RZ, 0xc0, !PT ;  /* 0x000000ff07077812 */ /* 0x000fc800078ec0ff */
[----:B------:R-:W-:-:S05]  /*0850*/  IADD3 R11, PT, PT, R7, R9, RZ ;  /* 0x00000009070b7210 */ /* 0x000fca0007ffe0ff */
[----:B------:R-:W-:-:S05]  /*0860*/  VIADD R7, R11, 0xffffffff ;  /* 0xffffffff0b077836 */ /* 0x000fca0000000000 */
[----:B------:R-:W-:-:S13]  /*0870*/  ISETP.GE.U32.AND P0, PT, R7, 0xfe, PT ;  /* 0x000000fe0700780c */ /* 0x000fda0003f06070 */
[----:B------:R-:W-:Y:S05]  /*0880*/  @!P0 BRA `(.L_x_7) ;  /* 0x0000000000808947 */ /* 0x000fea0003800000 */
[----:B------:R-:W-:-:S13]  /*0890*/  ISETP.GT.AND P0, PT, R11, 0xfe, PT ;  /* 0x000000fe0b00780c */ /* 0x000fda0003f04270 */
[----:B------:R-:W-:Y:S05]  /*08a0*/  @P0 BRA `(.L_x_8) ;  /* 0x00000000006c0947 */ /* 0x000fea0003800000 */
[----:B------:R-:W-:-:S13]  /*08b0*/  ISETP.GE.AND P0, PT, R11, 0x1, PT ;  /* 0x000000010b00780c */ /* 0x000fda0003f06270 */
[----:B------:R-:W-:Y:S05]  /*08c0*/  @P0 BRA `(.L_x_9) ;  /* 0x0000000000980947 */ /* 0x000fea0003800000 */
[----:B------:R-:W-:Y:S02]  /*08d0*/  ISETP.GE.AND P0, PT, R11, -0x18, PT ;  /* 0xffffffe80b00780c */ /* 0x000fe40003f06270 */
[----:B------:R-:W-:-:S11]  /*08e0*/  LOP3.LUT R0, R0, 0x80000000, RZ, 0xc0, !PT ;  /* 0x8000000000007812 */ /* 0x000fd600078ec0ff */
[----:B------:R-:W-:Y:S05]  /*08f0*/  @!P0 BRA `(.L_x_9) ;  /* 0x00000000008c8947 */ /* 0x000fea0003800000 */
[CCC-:B------:R-:W-:Y:S01]  /*0900*/  FFMA.RZ R7, R16.reuse, R12.reuse, R13.reuse ;  /* 0x0000000c10077223 */ /* 0x1c0fe2000000c00d */
[C---:B------:R-:W-:Y:S02]  /*0910*/  VIADD R10, R11.reuse, 0x20 ;  /* 0x000000200b0a7836 */ /* 0x040fe40000000000 */
[CCC-:B------:R-:W-:Y:S01]  /*0920*/  FFMA.RM R8, R16.reuse, R12.reuse, R13.reuse ;  /* 0x0000000c10087223 */ /* 0x1c0fe2000000400d */
[----:B------:R-:W-:Y:S02]  /*0930*/  ISETP.NE.AND P2, PT, R11, RZ, PT ;  /* 0x000000ff0b00720c */ /* 0x000fe40003f45270 */
[----:B------:R-:W-:Y:S01]  /*0940*/  LOP3.LUT R9, R7, 0x7fffff, RZ, 0xc0, !PT ;  /* 0x007fffff07097812 */ /* 0x000fe200078ec0ff */
[----:B------:R-:W-:Y:S01]  /*0950*/  FFMA.RP R7, R16, R12, R13 ;  /* 0x0000000c10077223 */ /* 0x000fe2000000800d */
[----:B------:R-:W-:Y:S01]  /*0960*/  ISETP.NE.AND P1, PT, R11, RZ, PT ;  /* 0x000000ff0b00720c */ /* 0x000fe20003f25270 */
[----:B------:R-:W-:Y:S01]  /*0970*/  IMAD.MOV R11, RZ, RZ, -R11 ;  /* 0x000000ffff0b7224 */ /* 0x000fe200078e0a0b */
[----:B------:R-:W-:-:S02]  /*0980*/  LOP3.LUT R9, R9, 0x800000, RZ, 0xfc, !PT ;  /* 0x0080000009097812 */ /* 0x000fc400078efcff */
[----:B------:R-:W-:Y:S02]  /*0990*/  FSETP.NEU.FTZ.AND P0, PT, R7, R8, PT ;  /* 0x000000080700720b */ /* 0x000fe40003f1d000 */
[----:B------:R-:W-:Y:S02]  /*09a0*/  SHF.L.U32 R10, R9, R10, RZ ;  /* 0x0000000a090a7219 */ /* 0x000fe400000006ff */
[----:B------:R-:W-:Y:S02]  /*09b0*/  SEL R8, R11, RZ, P2 ;  /* 0x000000ff0b087207 */ /* 0x000fe40001000000 */
[----:B------:R-:W-:Y:S02]  /*09c0*/  ISETP.NE.AND P1, PT, R10, RZ, P1 ;  /* 0x000000ff0a00720c */ /* 0x000fe40000f25270 */
[----:B------:R-:W-:Y:S02]  /*09d0*/  SHF.R.U32.HI R8, RZ, R8, R9 ;  /* 0x00000008ff087219 */ /* 0x000fe40000011609 */
[----:B------:R-:W-:-:S02]  /*09e0*/  PLOP3.LUT P0, PT, P0, P1, PT, 0xf8, 0x8f ;  /* 0x00000000008f781c */ /* 0x000fc40000703f70 */
[----:B------:R-:W-:Y:S02]  /*09f0*/  SHF.R.U32.HI R10, RZ, 0x1, R8 ;  /* 0x00000001ff0a7819 */ /* 0x000fe40000011608 */
[----:B------:R-:W-:-:S04]  /*0a00*/  SEL R7, RZ, 0x1, !P0 ;  /* 0x00000001ff077807 */ /* 0x000fc80004000000 */
[----:B------:R-:W-:-:S04]  /*0a10*/  LOP3.LUT R7, R7, 0x1, R10, 0xf8, !PT ;  /* 0x0000000107077812 */ /* 0x000fc800078ef80a */
[----:B------:R-:W-:-:S04]  /*0a20*/  LOP3.LUT R7, R7, R8, RZ, 0xc0, !PT ;  /* 0x0000000807077212 */ /* 0x000fc800078ec0ff */
[----:B------:R-:W-:-:S04]  /*0a30*/  IADD3 R7, PT, PT, R10, R7, RZ ;  /* 0x000000070a077210 */ /* 0x000fc80007ffe0ff */
[----:B------:R-:W-:Y:S01]  /*0a40*/  LOP3.LUT R0, R7, R0, RZ, 0xfc, !PT ;  /* 0x0000000007007212 */ /* 0x000fe200078efcff */
[----:B------:R-:W-:Y:S06]  /*0a50*/  BRA `(.L_x_9) ;  /* 0x0000000000347947 */ /* 0x000fec0003800000 */
.L_x_8:
[----:B------:R-:W-:-:S04]  /*0a60*/  LOP3.LUT R0, R0, 0x80000000, RZ, 0xc0, !PT ;  /* 0x8000000000007812 */ /* 0x000fc800078ec0ff */
[----:B------:R-:W-:Y:S01]  /*0a70*/  LOP3.LUT R0, R0, 0x7f800000, RZ, 0xfc, !PT ;  /* 0x7f80000000007812 */ /* 0x000fe200078efcff */
[----:B------:R-:W-:Y:S06]  /*0a80*/  BRA `(.L_x_9) ;  /* 0x0000000000287947 */ /* 0x000fec0003800000 */
.L_x_7:
[----:B------:R-:W-:Y:S01]  /*0a90*/  IMAD R0, R9, 0x800000, R0 ;  /* 0x0080000009007824 */ /* 0x000fe200078e0200 */
[----:B------:R-:W-:Y:S06]  /*0aa0*/  BRA `(.L_x_9) ;  /* 0x0000000000207947 */ /* 0x000fec0003800000 */
.L_x_6:
[----:B------:R-:W-:-:S04]  /*0ab0*/  LOP3.LUT R0, R7, 0x80000000, R0, 0x48, !PT ;  /* 0x8000000007007812 */ /* 0x000fc800078e4800 */
[----:B------:R-:W-:Y:S01]  /*0ac0*/  LOP3.LUT R0, R0, 0x7f800000, RZ, 0xfc, !PT ;  /* 0x7f80000000007812 */ /* 0x000fe200078efcff */
[----:B------:R-:W-:Y:S06]  /*0ad0*/  BRA `(.L_x_9) ;  /* 0x0000000000147947 */ /* 0x000fec0003800000 */
.L_x_5:
[----:B------:R-:W-:Y:S01]  /*0ae0*/  LOP3.LUT R0, R7, 0x80000000, R0, 0x48, !PT ;  /* 0x8000000007007812 */ /* 0x000fe200078e4800 */
[----:B------:R-:W-:Y:S06]  /*0af0*/  BRA `(.L_x_9) ;  /* 0x00000000000c7947 */ /* 0x000fec0003800000 */
.L_x_4:
[----:B------:R-:W0:Y:S01]  /*0b00*/  MUFU.RSQ R0, -QNAN ;  /* 0xffc0000000007908 */ /* 0x000e220000001400 */
[----:B------:R-:W-:Y:S05]  /*0b10*/  BRA `(.L_x_9) ;  /* 0x0000000000047947 */ /* 0x000fea0003800000 */
.L_x_3:
[----:B------:R-:W-:-:S07]  /*0b20*/  FADD.FTZ R0, R0, R3 ;  /* 0x0000000300007221 */ /* 0x000fce0000010000 */
.L_x_9:
[----:B------:R-:W-:-:S04]  /*0b30*/  IMAD.MOV.U32 R7, RZ, RZ, 0x0 ;  /* 0x00000000ff077424 */ /* 0x000fc800078e00ff */
[----:B0-----:R-:W-:Y:S05]  /*0b40*/  RET.REL.NODEC R6 `(_Z11test_globalPf) ;  /* 0xfffffff4062c7950 */ /* 0x001fea0003c3ffff */
.L_x_10:
[----:B------:R-:W-:-:S00]  /*0b50*/  BRA `(.L_x_10) ;  /* 0xfffffffc00fc7947 */ /* 0x000fc0000383ffff */
[----:B------:R-:W-:-:S00]  /*0b60*/  NOP ;  /* 0x0000000000007918 */ /* 0x000fc00000000000 */
        /* <DEDUP_REMOVED lines=9> */
.L_x_11:


//--------------------- .nv.shared.reserved.0     --------------------------
	.section	.nv.shared.reserved.0,"aw",@nobits
	.weak		__nv_reservedSMEM_offset_0_alias
	.size		__nv_reservedSMEM_offset_0_alias, 0, 64
	.other		__nv_reservedSMEM_offset_0_alias,@"STO_CUDA_RESERVED_SHARED STV_DEFAULT"
__nv_reservedSMEM_offset_0_alias:
	.zero		0
	.zero		64


//--------------------- .nv.global                --------------------------
	.section	.nv.global,"aw",@nobits
.nv.global:
	.type		_ZN34_INTERNAL_c1ee3a84_4_k_cu_95752c654cuda3std6ranges3__45__cpo4swapE,@object
	.size		_ZN34_INTERNAL_c1ee3a84_4_k_cu_95752c654cuda3std6ranges3__45__cpo4swapE,(_ZN34_INTERNAL_c1ee3a84_4_k_cu_95752c654cuda3std6ranges3__45__cpo9iter_moveE - _ZN34_INTERNAL_c1ee3a84_4_k_cu_95752c654cuda3std6ranges3__45__cpo4swapE)
_ZN34_INTERNAL_c1ee3a84_4_k_cu_95752c654cuda3std6ranges3__45__cpo4swapE:
	.zero		1
	.type		_ZN34_INTERNAL_c1ee3a84_4_k_cu_95752c654cuda3std6ranges3__45__cpo9iter_moveE,@object
	.size		_ZN34_INTERNAL_c1ee3a84_4_k_cu_95752c654cuda3std6ranges3__45__cpo9iter_moveE,(.L_1 - _ZN34_INTERNAL_c1ee3a84_4_k_cu_95752c654cuda3std6ranges3__45__cpo9iter_moveE)
_ZN34_INTERNAL_c1ee3a84_4_k_cu_95752c654cuda3std6ranges3__45__cpo9iter_moveE:
	.zero		1
.L_1:


//--------------------- .nv.constant0._Z11test_globalPf --------------------------
	.section	.nv.constant0._Z11test_globalPf,"a",@progbits
	.sectionflags	@""
	.align	4
.nv.constant0._Z11test_globalPf:
	.zero		904


//--------------------- SYMBOLS --------------------------

	.type		.nv.reservedSmem.offset0,@object
	.size		.nv.reservedSmem.offset0,0x4
